//
// Generated by NVIDIA NVVM Compiler
//
// Compiler Build ID: CL-36424714
// Cuda compilation tools, release 13.0, V13.0.88
// Based on NVVM 20.0.0
//

.version 9.0
.target sm_100
.address_size 64

	// .globl	_Z8call_minPiPK5Real3PS0_

.visible .entry _Z8call_minPiPK5Real3PS0_(
	.param .u64 .ptr .align 1 _Z8call_minPiPK5Real3PS0__param_0,
	.param .u64 .ptr .align 1 _Z8call_minPiPK5Real3PS0__param_1,
	.param .u64 .ptr .align 1 _Z8call_minPiPK5Real3PS0__param_2
)
{
	.reg .b32 	%r<3>;
	.reg .b64 	%rd<12>;
	.reg .b64 	%fd<7>;

	ld.param.u64 	%rd1, [_Z8call_minPiPK5Real3PS0__param_0];
	ld.param.u64 	%rd2, [_Z8call_minPiPK5Real3PS0__param_1];
	ld.param.u64 	%rd3, [_Z8call_minPiPK5Real3PS0__param_2];
	cvta.to.global.u64 	%rd4, %rd3;
	cvta.to.global.u64 	%rd5, %rd2;
	cvta.to.global.u64 	%rd6, %rd1;
	mov.u32 	%r1, %tid.x;
	mul.wide.u32 	%rd7, %r1, 4;
	add.s64 	%rd8, %rd6, %rd7;
	ld.global.u32 	%r2, [%rd8];
	mul.wide.s32 	%rd9, %r2, 24;
	add.s64 	%rd10, %rd5, %rd9;
	ld.global.f64 	%fd1, [%rd10];
	ld.global.f64 	%fd2, [%rd10+8];
	ld.global.f64 	%fd3, [%rd10+16];
	ld.global.f64 	%fd4, [%rd10+24];
	ld.global.f64 	%fd5, [%rd10+32];
	ld.global.f64 	%fd6, [%rd10+40];
	add.s64 	%rd11, %rd4, %rd9;
	st.global.f64 	[%rd11+-24], %fd1;
	st.global.f64 	[%rd11+-16], %fd2;
	st.global.f64 	[%rd11+-8], %fd3;
	st.global.f64 	[%rd11], %fd4;
	st.global.f64 	[%rd11+8], %fd5;
	st.global.f64 	[%rd11+16], %fd6;
	ret;

}


// ===== COMPILED SASS (sm_100) =====

	.target	sm_100

	.elftype	@"ET_EXEC"


//--------------------- .note.nv.tkinfo           --------------------------
	.section	.note.nv.tkinfo,"",@"SHT_NOTE"
	.sectionflags	@"SHF_NOTE_NV_TKINFO"
	.tkinfo
        /*0018*/ 	.word	0x00000002
        /*0030*/ 	.string	""
        /*0030*/ 	.string	"ptxas"
        /*0030*/ 	.string	"Cuda compilation tools, release 13.0, V13.0.88"
        /*0030*/ 	.string	"Build cuda_13.0.r13.0/compiler.36424714_0"
        /*0030*/ 	.string	"-arch sm_100 -m 64 "



//--------------------- .note.nv.cuinfo           --------------------------
	.section	.note.nv.cuinfo,"",@"SHT_NOTE"
	.sectionflags	@"SHF_NOTE_NV_CUINFO"
        /*0018*/ 	.short	0x0002
        /*001a*/ 	.short	0x0064
        /*001c*/ 	.short	0x0082
	.zero		2


//--------------------- .nv.info                  --------------------------
	.section	.nv.info,"",@"SHT_CUDA_INFO"
	.align	4


	//----- nvinfo : EIATTR_REGCOUNT
	.align		4
        /*0000*/ 	.byte	0x04, 0x2f
        /*0002*/ 	.short	(.L_1 - .L_0)
	.align		4
.L_0:
        /*0004*/ 	.word	index@(_Z8call_minPiPK5Real3PS0_)
        /*0008*/ 	.word	0x00000016


	//----- nvinfo : EIATTR_FRAME_SIZE
	.align		4
.L_1:
        /*000c*/ 	.byte	0x04, 0x11
        /*000e*/ 	.short	(.L_3 - .L_2)
	.align		4
.L_2:
        /*0010*/ 	.word	index@(_Z8call_minPiPK5Real3PS0_)
        /*0014*/ 	.word	0x00000000


	//----- nvinfo : EIATTR_MIN_STACK_SIZE
	.align		4
.L_3:
        /*0018*/ 	.byte	0x04, 0x12
        /*001a*/ 	.short	(.L_5 - .L_4)
	.align		4
.L_4:
        /*001c*/ 	.word	index@(_Z8call_minPiPK5Real3PS0_)
        /*0020*/ 	.word	0x00000000
.L_5:


//--------------------- .nv.compat                --------------------------
	.section	.nv.compat,"",@"SHT_CUDA_COMPAT_INFO"
	.align	4
        /*0000*/ 	.byte	0x02, 0x09, 0x00, 0x00, 0x02, 0x02, 0x01, 0x00, 0x02, 0x05, 0x05, 0x00, 0x03, 0x07, 0x01, 0x01
        /*0010*/ 	.byte	0x02, 0x03, 0x00, 0x00, 0x02, 0x06, 0x01, 0x00, 0x04, 0x0b, 0x08, 0x00, 0x09, 0x00, 0x00, 0x00
        /*0020*/ 	.byte	0x00, 0x00, 0x00, 0x00


//--------------------- .nv.info._Z8call_minPiPK5Real3PS0_ --------------------------
	.section	.nv.info._Z8call_minPiPK5Real3PS0_,"",@"SHT_CUDA_INFO"
	.sectionflags	@""
	.align	4


	//----- nvinfo : EIATTR_CUDA_API_VERSION
	.align		4
        /*0000*/ 	.byte	0x04, 0x37
        /*0002*/ 	.short	(.L_7 - .L_6)
.L_6:
        /*0004*/ 	.word	0x00000082


	//----- nvinfo : EIATTR_KPARAM_INFO
	.align		4
.L_7:
        /*0008*/ 	.byte	0x04, 0x17
        /*000a*/ 	.short	(.L_9 - .L_8)
.L_8:
        /*000c*/ 	.word	0x00000000
        /*0010*/ 	.short	0x0002
        /*0012*/ 	.short	0x0010
        /*0014*/ 	.byte	0x00, 0xf5, 0x21, 0x00


	//----- nvinfo : EIATTR_KPARAM_INFO
	.align		4
.L_9:
        /*0018*/ 	.byte	0x04, 0x17
        /*001a*/ 	.short	(.L_11 - .L_10)
.L_10:
        /*001c*/ 	.word	0x00000000
        /*0020*/ 	.short	0x0001
        /*0022*/ 	.short	0x0008
        /*0024*/ 	.byte	0x00, 0xf5, 0x21, 0x00


	//----- nvinfo : EIATTR_KPARAM_INFO
	.align		4
.L_11:
        /*0028*/ 	.byte	0x04, 0x17
        /*002a*/ 	.short	(.L_13 - .L_12)
.L_12:
        /*002c*/ 	.word	0x00000000
        /*0030*/ 	.short	0x0000
        /*0032*/ 	.short	0x0000
        /*0034*/ 	.byte	0x00, 0xf5, 0x21, 0x00


	//----- nvinfo : EIATTR_SPARSE_MMA_MASK
	.align		4
.L_13:
        /*0038*/ 	.byte	0x03, 0x50
        /*003a*/ 	.short	0x0000


	//----- nvinfo : EIATTR_MAXREG_COUNT
	.align		4
        /*003c*/ 	.byte	0x03, 0x1b
        /*003e*/ 	.short	0x00ff


	//----- nvinfo : EIATTR_MERCURY_ISA_VERSION
	.align		4
        /*0040*/ 	.byte	0x03, 0x5f
        /*0042*/ 	.short	0x0101


	//----- nvinfo : EIATTR_VRC_CTA_INIT_COUNT
	.align		4
        /*0044*/ 	.byte	0x02, 0x4a
	.zero		1
	.zero		1


	//----- nvinfo : EIATTR_EXIT_INSTR_OFFSETS
	.align		4
        /*0048*/ 	.byte	0x04, 0x1c
        /*004a*/ 	.short	(.L_15 - .L_14)


	//   ....[0]....
.L_14:
        /*004c*/ 	.word	0x00000160


	//----- nvinfo : EIATTR_CBANK_PARAM_SIZE
	.align		4
.L_15:
        /*0050*/ 	.byte	0x03, 0x19
        /*0052*/ 	.short	0x0018


	//----- nvinfo : EIATTR_PARAM_CBANK
	.align		4
        /*0054*/ 	.byte	0x04, 0x0a
        /*0056*/ 	.short	(.L_17 - .L_16)
	.align		4
.L_16:
        /*0058*/ 	.word	index@(.nv.constant0._Z8call_minPiPK5Real3PS0_)
        /*005c*/ 	.short	0x0380
        /*005e*/ 	.short	0x0018


	//----- nvinfo : EIATTR_SW_WAR
	.align		4
.L_17:
        /*0060*/ 	.byte	0x04, 0x36
        /*0062*/ 	.short	(.L_19 - .L_18)
.L_18:
        /*0064*/ 	.word	0x00000008
.L_19:


//--------------------- .nv.callgraph             --------------------------
	.section	.nv.callgraph,"",@"SHT_CUDA_CALLGRAPH"
	.align	4
	.sectionentsize	8
	.align		4
        /*0000*/ 	.word	0x00000000
	.align		4
        /*0004*/ 	.word	0xffffffff
	.align		4
        /*0008*/ 	.word	0x00000000
	.align		4
        /*000c*/ 	.word	0xfffffffe
	.align		4
        /*0010*/ 	.word	0x00000000
	.align		4
        /*0014*/ 	.word	0xfffffffd
	.align		4
        /*0018*/ 	.word	0x00000000
	.align		4
        /*001c*/ 	.word	0xfffffffc


//--------------------- .text._Z8call_minPiPK5Real3PS0_ --------------------------
	.section	.text._Z8call_minPiPK5Real3PS0_,"ax",@progbits
	.align	128
        .global         _Z8call_minPiPK5Real3PS0_
        .type           _Z8call_minPiPK5Real3PS0_,@function
        .size           _Z8call_minPiPK5Real3PS0_,(.L_x_1 - _Z8call_minPiPK5Real3PS0_)
        .other          _Z8call_minPiPK5Real3PS0_,@"STO_CUDA_ENTRY STV_DEFAULT"
_Z8call_minPiPK5Real3PS0_:
.text._Z8call_minPiPK5Real3PS0_:
[----:B------:R-:W-:Y:S01]  /*0000*/  LDC R1, c[0x0][0x37c] ;  /* 0x0000df00ff017b82 */ /* 0x000fe20000000800 */
[----:B------:R-:W0:Y:S07]  /*0010*/  S2R R5, SR_TID.X ;  /* 0x0000000000057919 */ /* 0x000e2e0000002100 */
[----:B------:R-:W0:Y:S01]  /*0020*/  LDC.64 R2, c[0x0][0x380] ;  /* 0x0000e000ff027b82 */ /* 0x000e220000000a00 */
[----:B------:R-:W1:Y:S07]  /*0030*/  LDCU.64 UR4, c[0x0][0x358] ;  /* 0x00006b00ff0477ac */ /* 0x000e6e0008000a00 */
[----:B------:R-:W2:Y:S01]  /*0040*/  LDC.64 R18, c[0x0][0x390] ;  /* 0x0000e400ff127b82 */ /* 0x000ea20000000a00 */
[----:B0-----:R-:W-:-:S07]  /*0050*/  IMAD.WIDE.U32 R2, R5, 0x4, R2 ;  /* 0x0000000405027825 */ /* 0x001fce00078e0002 */
[----:B------:R-:W0:Y:S01]  /*0060*/  LDC.64 R4, c[0x0][0x388] ;  /* 0x0000e200ff047b82 */ /* 0x000e220000000a00 */
[----:B-1----:R-:W0:Y:S02]  /*0070*/  LDG.E R3, desc[UR4][R2.64] ;  /* 0x0000000402037981 */ /* 0x002e24000c1e1900 */
[----:B0-----:R-:W-:-:S05]  /*0080*/  IMAD.WIDE R4, R3, 0x18, R4 ;  /* 0x0000001803047825 */ /* 0x001fca00078e0204 */
[----:B------:R-:W3:Y:S04]  /*0090*/  LDG.E.64 R6, desc[UR4][R4.64] ;  /* 0x0000000404067981 */ /* 0x000ee8000c1e1b00 */
[----:B------:R-:W4:Y:S04]  /*00a0*/  LDG.E.64 R8, desc[UR4][R4.64+0x8] ;  /* 0x0000080404087981 */ /* 0x000f28000c1e1b00 */
[----:B------:R-:W5:Y:S04]  /*00b0*/  LDG.E.64 R10, desc[UR4][R4.64+0x10] ;  /* 0x00001004040a7981 */ /* 0x000f68000c1e1b00 */
[----:B------:R-:W5:Y:S04]  /*00c0*/  LDG.E.64 R12, desc[UR4][R4.64+0x18] ;  /* 0x00001804040c7981 */ /* 0x000f68000c1e1b00 */
[----:B------:R-:W5:Y:S04]  /*00d0*/  LDG.E.64 R14, desc[UR4][R4.64+0x20] ;  /* 0x00002004040e7981 */ /* 0x000f68000c1e1b00 */
[----:B------:R-:W5:Y:S01]  /*00e0*/  LDG.E.64 R16, desc[UR4][R4.64+0x28] ;  /* 0x0000280404107981 */ /* 0x000f62000c1e1b00 */
[----:B--2---:R-:W-:-:S05]  /*00f0*/  IMAD.WIDE R18, R3, 0x18, R18 ;  /* 0x0000001803127825 */ /* 0x004fca00078e0212 */
[----:B---3--:R-:W-:Y:S04]  /*0100*/  STG.E.64 desc[UR4][R18.64+-0x18], R6 ;  /* 0xffffe80612007986 */ /* 0x008fe8000c101b04 */
[----:B----4-:R-:W-:Y:S04]  /*0110*/  STG.E.64 desc[UR4][R18.64+-0x10], R8 ;  /* 0xfffff00812007986 */ /* 0x010fe8000c101b04 */
[----:B-----5:R-:W-:Y:S04]  /*0120*/  STG.E.64 desc[UR4][R18.64+-0x8], R10 ;  /* 0xfffff80a12007986 */ /* 0x020fe8000c101b04 */
[----:B------:R-:W-:Y:S04]  /*0130*/  STG.E.64 desc[UR4][R18.64], R12 ;  /* 0x0000000c12007986 */ /* 0x000fe8000c101b04 */
[----:B------:R-:W-:Y:S04]  /*0140*/  STG.E.64 desc[UR4][R18.64+0x8], R14 ;  /* 0x0000080e12007986 */ /* 0x000fe8000c101b04 */
[----:B------:R-:W-:Y:S01]  /*0150*/  STG.E.64 desc[UR4][R18.64+0x10], R16 ;  /* 0x0000101012007986 */ /* 0x000fe2000c101b04 */
[----:B------:R-:W-:Y:S05]  /*0160*/  EXIT ;  /* 0x000000000000794d */ /* 0x000fea0003800000 */
.L_x_0:
[----:B------:R-:W-:-:S00]  /*0170*/  BRA `(.L_x_0) ;  /* 0xfffffffc00fc7947 */ /* 0x000fc0000383ffff */
[----:B------:R-:W-:-:S00]  /*0180*/  NOP ;  /* 0x0000000000007918 */ /* 0x000fc00000000000 */
[----:B------:R-:W-:-:S00]  /*0190*/  NOP ;  /* 0x0000000000007918 */ /* 0x000fc00000000000 */
[----:B------:R-:W-:-:S00]  /*01a0*/  NOP ;  /* 0x0000000000007918 */ /* 0x000fc00000000000 */
[----:B------:R-:W-:-:S00]  /*01b0*/  NOP ;  /* 0x0000000000007918 */ /* 0x000fc00000000000 */
[----:B------:R-:W-:-:S00]  /*01c0*/  NOP ;  /* 0x0000000000007918 */ /* 0x000fc00000000000 */
[----:B------:R-:W-:-:S00]  /*01d0*/  NOP ;  /* 0x0000000000007918 */ /* 0x000fc00000000000 */
[----:B------:R-:W-:-:S00]  /*01e0*/  NOP ;  /* 0x0000000000007918 */ /* 0x000fc00000000000 */
[----:B------:R-:W-:-:S00]  /*01f0*/  NOP ;  /* 0x0000000000007918 */ /* 0x000fc00000000000 */
.L_x_1:


//--------------------- .nv.shared.reserved.0     --------------------------
	.section	.nv.shared.reserved.0,"aw",@nobits
	.weak		__nv_reservedSMEM_offset_0_alias
	.size		__nv_reservedSMEM_offset_0_alias, 0, 64
	.other		__nv_reservedSMEM_offset_0_alias,@"STO_CUDA_RESERVED_SHARED STV_DEFAULT"
__nv_reservedSMEM_offset_0_alias:
	.zero		0
	.zero		64


//--------------------- .nv.constant0._Z8call_minPiPK5Real3PS0_ --------------------------
	.section	.nv.constant0._Z8call_minPiPK5Real3PS0_,"a",@progbits
	.sectionflags	@""
	.align	4
.nv.constant0._Z8call_minPiPK5Real3PS0_:
	.zero		920


//--------------------- SYMBOLS --------------------------

	.type		.nv.reservedSmem.offset0,@object
	.size		.nv.reservedSmem.offset0,0x4
